	.headerflags	@"EF_CUDA_TEXMODE_UNIFIED EF_CUDA_64BIT_ADDRESS EF_CUDA_ACCELERATORS EF_CUDA_SM90 EF_CUDA_VIRTUAL_SM(EF_CUDA_SM90)"
	.elftype	@"ET_EXEC"


//--------------------- .nv.info                  --------------------------
	.section	.nv.info,"",@"SHT_CUDA_INFO"
	.align	4


	//----- nvinfo : EIATTR_REGCOUNT
	.align		4
        /*0000*/ 	.byte	0x04, 0x2f
        /*0002*/ 	.short	(.L_1 - .L_0)
	.align		4
.L_0:
        /*0004*/ 	.word	index@(triton_poi_fused_convolution_12)
        /*0008*/ 	.word	0x0000000c


	//----- nvinfo : EIATTR_MIN_STACK_SIZE
	.align		4
.L_1:
        /*000c*/ 	.byte	0x04, 0x12
        /*000e*/ 	.short	(.L_3 - .L_2)
	.align		4
.L_2:
        /*0010*/ 	.word	index@(triton_poi_fused_convolution_12)
        /*0014*/ 	.word	0x00000000


	//----- nvinfo : EIATTR_FRAME_SIZE
	.align		4
.L_3:
        /*0018*/ 	.byte	0x04, 0x11
        /*001a*/ 	.short	(.L_5 - .L_4)
	.align		4
.L_4:
        /*001c*/ 	.word	index@(triton_poi_fused_convolution_12)
        /*0020*/ 	.word	0x00000000


	//----- nvinfo : EIATTR_MIN_STACK_SIZE
	.align		4
.L_5:
        /*0024*/ 	.byte	0x04, 0x12
        /*0026*/ 	.short	(.L_7 - .L_6)
	.align		4
.L_6:
        /*0028*/ 	.word	index@(triton_poi_fused_convolution_12)
        /*002c*/ 	.word	0x00000000
.L_7:


//--------------------- .nv.info.triton_poi_fused_convolution_12 --------------------------
	.section	.nv.info.triton_poi_fused_convolution_12,"",@"SHT_CUDA_INFO"
	.sectionflags	@""
	.align	4


	//----- nvinfo : EIATTR_CUDA_API_VERSION
	.align		4
        /*0000*/ 	.byte	0x04, 0x37
        /*0002*/ 	.short	(.L_9 - .L_8)
.L_8:
        /*0004*/ 	.word	0x0000007c


	//----- nvinfo : EIATTR_KPARAM_INFO
	.align		4
.L_9:
        /*0008*/ 	.byte	0x04, 0x17
        /*000a*/ 	.short	(.L_11 - .L_10)
.L_10:
        /*000c*/ 	.word	0x00000000
        /*0010*/ 	.short	0x0002
        /*0012*/ 	.short	0x0010
        /*0014*/ 	.byte	0x00, 0xf0, 0x11, 0x00


	//----- nvinfo : EIATTR_KPARAM_INFO
	.align		4
.L_11:
        /*0018*/ 	.byte	0x04, 0x17
        /*001a*/ 	.short	(.L_13 - .L_12)
.L_12:
        /*001c*/ 	.word	0x00000000
        /*0020*/ 	.short	0x0001
        /*0022*/ 	.short	0x0008
        /*0024*/ 	.byte	0x00, 0xf4, 0x21, 0x00


	//----- nvinfo : EIATTR_KPARAM_INFO
	.align		4
.L_13:
        /*0028*/ 	.byte	0x04, 0x17
        /*002a*/ 	.short	(.L_15 - .L_14)
.L_14:
        /*002c*/ 	.word	0x00000000
        /*0030*/ 	.short	0x0000
        /*0032*/ 	.short	0x0000
        /*0034*/ 	.byte	0x00, 0xf4, 0x21, 0x00


	//----- nvinfo : EIATTR_SPARSE_MMA_MASK
	.align		4
.L_15:
        /*0038*/ 	.byte	0x03, 0x50
        /*003a*/ 	.short	0x0000


	//----- nvinfo : EIATTR_MAXREG_COUNT
	.align		4
        /*003c*/ 	.byte	0x03, 0x1b
        /*003e*/ 	.short	0x00ff


	//----- nvinfo : EIATTR_EXIT_INSTR_OFFSETS
	.align		4
        /*0040*/ 	.byte	0x04, 0x1c
        /*0042*/ 	.short	(.L_17 - .L_16)


	//   ....[0]....
.L_16:
        /*0044*/ 	.word	0x00000170


	//   ....[1]....
        /*0048*/ 	.word	0x00000190


	//----- nvinfo : EIATTR_REQNTID
	.align		4
.L_17:
        /*004c*/ 	.byte	0x04, 0x10
        /*004e*/ 	.short	(.L_19 - .L_18)
.L_18:
        /*0050*/ 	.word	0x00000080
        /*0054*/ 	.word	0x00000001
        /*0058*/ 	.word	0x00000001


	//----- nvinfo : EIATTR_CBANK_PARAM_SIZE
	.align		4
.L_19:
        /*005c*/ 	.byte	0x03, 0x19
        /*005e*/ 	.short	0x0014


	//----- nvinfo : EIATTR_PARAM_CBANK
	.align		4
        /*0060*/ 	.byte	0x04, 0x0a
        /*0062*/ 	.short	(.L_21 - .L_20)
	.align		4
.L_20:
        /*0064*/ 	.word	index@(.nv.constant0.triton_poi_fused_convolution_12)
        /*0068*/ 	.short	0x0210
        /*006a*/ 	.short	0x0014


	//----- nvinfo : EIATTR_SW_WAR
	.align		4
.L_21:
        /*006c*/ 	.byte	0x04, 0x36
        /*006e*/ 	.short	(.L_23 - .L_22)
.L_22:
        /*0070*/ 	.word	0x00000008
.L_23:


//--------------------- .nv.callgraph             --------------------------
	.section	.nv.callgraph,"",@"SHT_CUDA_CALLGRAPH"
	.align	4
	.sectionentsize	8
	.align		4
        /*0000*/ 	.word	0x00000000
	.align		4
        /*0004*/ 	.word	0xffffffff
	.align		4
        /*0008*/ 	.word	0x00000000
	.align		4
        /*000c*/ 	.word	0xfffffffe
	.align		4
        /*0010*/ 	.word	0x00000000
	.align		4
        /*0014*/ 	.word	0xfffffffd
	.align		4
        /*0018*/ 	.word	0x00000000
	.align		4
        /*001c*/ 	.word	0xfffffffc


//--------------------- .text.triton_poi_fused_convolution_12 --------------------------
	.section	.text.triton_poi_fused_convolution_12,"ax",@progbits
	.align	128
        .global         triton_poi_fused_convolution_12
        .type           triton_poi_fused_convolution_12,@function
        .size           triton_poi_fused_convolution_12,(.L_x_1 - triton_poi_fused_convolution_12)
        .other          triton_poi_fused_convolution_12,@"STO_CUDA_ENTRY STV_DEFAULT"
triton_poi_fused_convolution_12:
.text.triton_poi_fused_convolution_12:
[----:B------:R-:W0:Y:S02]  /*0000*/  LDC R1, c[0x0][0x28] ;  /* 0x00000a00ff017b82 */ /* 0x000e240000000800 */
[----:B------:R-:W1:Y:S01]  /*0010*/  S2R R0, SR_TID.X ;  /* 0x0000000000007919 */ /* 0x000e620000002100 */
[----:B------:R-:W2:Y:S01]  /*0020*/  LDC.64 R2, c[0x0][0x210] ;  /* 0x00008400ff027b82 */ /* 0x000ea20000000a00 */
[----:B------:R-:W-:Y:S01]  /*0030*/  ULDC.64 UR4, c[0x0][0x208] ;  /* 0x0000820000047ab9 */ /* 0x000fe20000000a00 */
[----:B------:R-:W3:Y:S01]  /*0040*/  S2R R7, SR_CTAID.X ;  /* 0x0000000000077919 */ /* 0x000ee20000002500 */
[----:B-1----:R-:W-:Y:S02]  /*0050*/  LOP3.LUT R0, R0, 0x7f, RZ, 0xc0, !PT ;  /* 0x0000007f00007812 */ /* 0x002fe400078ec0ff */
[----:B---3--:R-:W-:-:S03]  /*0060*/  SHF.R.S32.HI R4, RZ, 0x18, R7 ;  /* 0x00000018ff047819 */ /* 0x008fc60000011407 */
[----:B------:R-:W-:Y:S01]  /*0070*/  IMAD R7, R7, 0x80, R0 ;  /* 0x0000008007077824 */ /* 0x000fe200078e0200 */
[----:B------:R-:W-:-:S03]  /*0080*/  SGXT R0, R4, 0x1 ;  /* 0x000000010400781a */ /* 0x000fc60000000200 */
[C---:B--2---:R-:W-:Y:S01]  /*0090*/  IMAD.WIDE R2, R7.reuse, 0x4, R2 ;  /* 0x0000000407027825 */ /* 0x044fe200078e0202 */
[----:B------:R-:W1:Y:S01]  /*00a0*/  LDC.64 R4, c[0x0][0x218] ;  /* 0x00008600ff047b82 */ /* 0x000e620000000a00 */
[----:B------:R-:W-:Y:S02]  /*00b0*/  ISETP.GE.AND P0, PT, R7, 0x80, PT ;  /* 0x000000800700780c */ /* 0x000fe40003f06270 */
[----:B------:R-:W-:Y:S01]  /*00c0*/  LEA.HI R0, R0, R7, RZ, 0x4 ;  /* 0x0000000700007211 */ /* 0x000fe200078f20ff */
[----:B------:R-:W-:-:S03]  /*00d0*/  IMAD.MOV.U32 R7, RZ, RZ, RZ ;  /* 0x000000ffff077224 */ /* 0x000fc600078e00ff */
[----:B------:R-:W-:-:S04]  /*00e0*/  SHF.R.S32.HI R9, RZ, 0x4, R0 ;  /* 0x00000004ff097819 */ /* 0x000fc80000011400 */
[----:B------:R-:W-:-:S04]  /*00f0*/  LEA.HI R0, R0, R9, RZ, 0x1 ;  /* 0x0000000900007211 */ /* 0x000fc800078f08ff */
[----:B------:R-:W-:-:S05]  /*0100*/  LOP3.LUT R0, R0, 0xfffffffe, RZ, 0xc0, !PT ;  /* 0xfffffffe00007812 */ /* 0x000fca00078ec0ff */
[----:B------:R-:W-:Y:S02]  /*0110*/  IMAD.IADD R9, R9, 0x1, -R0 ;  /* 0x0000000109097824 */ /* 0x000fe400078e0a00 */
[----:B------:R-:W-:Y:S02]  /*0120*/  IMAD.MOV.U32 R0, RZ, RZ, RZ ;  /* 0x000000ffff007224 */ /* 0x000fe400078e00ff */
[----:B-1----:R-:W-:-:S04]  /*0130*/  IMAD.WIDE R4, R9, 0x4, R4 ;  /* 0x0000000409047825 */ /* 0x002fc800078e0204 */
[----:B------:R-:W2:Y:S04]  /*0140*/  @!P0 LDG.E R0, desc[UR4][R2.64] ;  /* 0x0000000402008981 */ /* 0x000ea8000c1e1900 */
[----:B------:R-:W2:Y:S02]  /*0150*/  @!P0 LDG.E.EL R7, desc[UR4][R4.64] ;  /* 0x0000000404078981 */ /* 0x000ea4000c2e1900 */
[----:B--2---:R-:W-:Y:S01]  /*0160*/  FADD R7, R7, R0 ;  /* 0x0000000007077221 */ /* 0x004fe20000000000 */
[----:B------:R-:W-:Y:S06]  /*0170*/  @P0 EXIT ;  /* 0x000000000000094d */ /* 0x000fec0003800000 */
[----:B------:R-:W-:Y:S01]  /*0180*/  STG.E desc[UR4][R2.64], R7 ;  /* 0x0000000702007986 */ /* 0x000fe2000c101904 */
[----:B------:R-:W-:Y:S05]  /*0190*/  EXIT ;  /* 0x000000000000794d */ /* 0x000fea0003800000 */
.L_x_0:
[----:B------:R-:W-:-:S00]  /*01a0*/  BRA `(.L_x_0) ;  /* 0xfffffffc00fc7947 */ /* 0x000fc0000383ffff */
[----:B------:R-:W-:-:S00]  /*01b0*/  NOP ;  /* 0x0000000000007918 */ /* 0x000fc00000000000 */
        /* <DEDUP_REMOVED lines=12> */
.L_x_1:


//--------------------- .nv.constant0.triton_poi_fused_convolution_12 --------------------------
	.section	.nv.constant0.triton_poi_fused_convolution_12,"a",@progbits
	.sectionflags	@""
	.align	4
.nv.constant0.triton_poi_fused_convolution_12:
	.zero		548
